//
// Generated by NVIDIA NVVM Compiler
//
// Compiler Build ID: CL-36424714
// Cuda compilation tools, release 13.0, V13.0.88
// Based on NVVM 20.0.0
//

.version 9.0
.target sm_100
.address_size 64

	// .globl	limitCoeff

.visible .entry limitCoeff(
	.param .u32 limitCoeff_param_0,
	.param .u32 limitCoeff_param_1,
	.param .f32 limitCoeff_param_2,
	.param .u64 .ptr .align 1 limitCoeff_param_3,
	.param .u64 .ptr .align 1 limitCoeff_param_4,
	.param .u64 .ptr .align 1 limitCoeff_param_5
)
{
	.reg .pred 	%p<16>;
	.reg .b32 	%r<52>;
	.reg .b32 	%f<168>;
	.reg .b64 	%rd<27>;

	ld.param.u32 	%r32, [limitCoeff_param_0];
	ld.param.u32 	%r31, [limitCoeff_param_1];
	ld.param.f32 	%f30, [limitCoeff_param_2];
	ld.param.u64 	%rd7, [limitCoeff_param_3];
	ld.param.u64 	%rd8, [limitCoeff_param_4];
	ld.param.u64 	%rd6, [limitCoeff_param_5];
	cvta.to.global.u64 	%rd1, %rd8;
	cvta.to.global.u64 	%rd2, %rd7;
	mov.u32 	%r33, %ctaid.x;
	mov.u32 	%r34, %ntid.x;
	mov.u32 	%r35, %tid.x;
	mad.lo.s32 	%r1, %r33, %r34, %r35;
	setp.ge.s32 	%p1, %r1, %r32;
	@%p1 bra 	$L__BB0_20;
	cvta.to.global.u64 	%rd9, %rd6;
	shl.b32 	%r2, %r1, 1;
	mul.wide.s32 	%rd10, %r2, 4;
	add.s64 	%rd3, %rd9, %rd10;
	ld.global.f32 	%f149, [%rd3+4];
	setp.leu.f32 	%p2, %f149, %f30;
	neg.f32 	%f2, %f30;
	setp.geu.f32 	%p3, %f149, %f2;
	and.pred  	%p4, %p2, %p3;
	@%p4 bra 	$L__BB0_20;
	setp.leu.f32 	%p5, %f149, %f30;
	@%p5 bra 	$L__BB0_4;
	st.global.f32 	[%rd3+4], %f30;
	mov.f32 	%f149, %f30;
	bra.uni 	$L__BB0_6;
$L__BB0_4:
	setp.geu.f32 	%p6, %f149, %f2;
	@%p6 bra 	$L__BB0_6;
	st.global.f32 	[%rd3+4], %f2;
	mov.f32 	%f149, %f2;
$L__BB0_6:
	setp.lt.s32 	%p7, %r31, 1;
	mov.f32 	%f166, 0f00000000;
	mov.f32 	%f167, %f166;
	@%p7 bra 	$L__BB0_19;
	mul.lo.s32 	%r3, %r31, %r1;
	shl.b32 	%r37, %r3, 1;
	add.s32 	%r4, %r37, %r31;
	and.b32  	%r5, %r31, 15;
	setp.lt.u32 	%p8, %r31, 16;
	mov.f32 	%f167, 0f00000000;
	mov.b32 	%r47, 0;
	mov.f32 	%f166, %f167;
	@%p8 bra 	$L__BB0_10;
	and.b32  	%r47, %r31, 2147483632;
	neg.s32 	%r45, %r47;
	add.s64 	%rd4, %rd2, 32;
	mad.lo.s32 	%r44, %r31, %r2, %r31;
	add.s64 	%rd5, %rd1, 32;
	mov.f32 	%f167, 0f00000000;
	mov.u32 	%r43, %r3;
$L__BB0_9:
	.pragma "nounroll";
	mul.wide.s32 	%rd11, %r44, 4;
	add.s64 	%rd12, %rd4, %rd11;
	mul.wide.s32 	%rd13, %r43, 4;
	add.s64 	%rd14, %rd5, %rd13;
	ld.global.f32 	%f35, [%rd12+-32];
	add.f32 	%f36, %f166, %f35;
	ld.global.f32 	%f37, [%rd14+-32];
	add.f32 	%f38, %f167, %f37;
	ld.global.f32 	%f39, [%rd12+-28];
	add.f32 	%f40, %f36, %f39;
	ld.global.f32 	%f41, [%rd14+-28];
	add.f32 	%f42, %f38, %f41;
	ld.global.f32 	%f43, [%rd12+-24];
	add.f32 	%f44, %f40, %f43;
	ld.global.f32 	%f45, [%rd14+-24];
	add.f32 	%f46, %f42, %f45;
	ld.global.f32 	%f47, [%rd12+-20];
	add.f32 	%f48, %f44, %f47;
	ld.global.f32 	%f49, [%rd14+-20];
	add.f32 	%f50, %f46, %f49;
	ld.global.f32 	%f51, [%rd12+-16];
	add.f32 	%f52, %f48, %f51;
	ld.global.f32 	%f53, [%rd14+-16];
	add.f32 	%f54, %f50, %f53;
	ld.global.f32 	%f55, [%rd12+-12];
	add.f32 	%f56, %f52, %f55;
	ld.global.f32 	%f57, [%rd14+-12];
	add.f32 	%f58, %f54, %f57;
	ld.global.f32 	%f59, [%rd12+-8];
	add.f32 	%f60, %f56, %f59;
	ld.global.f32 	%f61, [%rd14+-8];
	add.f32 	%f62, %f58, %f61;
	ld.global.f32 	%f63, [%rd12+-4];
	add.f32 	%f64, %f60, %f63;
	ld.global.f32 	%f65, [%rd14+-4];
	add.f32 	%f66, %f62, %f65;
	ld.global.f32 	%f67, [%rd12];
	add.f32 	%f68, %f64, %f67;
	ld.global.f32 	%f69, [%rd14];
	add.f32 	%f70, %f66, %f69;
	ld.global.f32 	%f71, [%rd12+4];
	add.f32 	%f72, %f68, %f71;
	ld.global.f32 	%f73, [%rd14+4];
	add.f32 	%f74, %f70, %f73;
	ld.global.f32 	%f75, [%rd12+8];
	add.f32 	%f76, %f72, %f75;
	ld.global.f32 	%f77, [%rd14+8];
	add.f32 	%f78, %f74, %f77;
	ld.global.f32 	%f79, [%rd12+12];
	add.f32 	%f80, %f76, %f79;
	ld.global.f32 	%f81, [%rd14+12];
	add.f32 	%f82, %f78, %f81;
	ld.global.f32 	%f83, [%rd12+16];
	add.f32 	%f84, %f80, %f83;
	ld.global.f32 	%f85, [%rd14+16];
	add.f32 	%f86, %f82, %f85;
	ld.global.f32 	%f87, [%rd12+20];
	add.f32 	%f88, %f84, %f87;
	ld.global.f32 	%f89, [%rd14+20];
	add.f32 	%f90, %f86, %f89;
	ld.global.f32 	%f91, [%rd12+24];
	add.f32 	%f92, %f88, %f91;
	ld.global.f32 	%f93, [%rd14+24];
	add.f32 	%f94, %f90, %f93;
	ld.global.f32 	%f95, [%rd12+28];
	add.f32 	%f166, %f92, %f95;
	ld.global.f32 	%f96, [%rd14+28];
	add.f32 	%f167, %f94, %f96;
	add.s32 	%r45, %r45, 16;
	add.s32 	%r44, %r44, 16;
	add.s32 	%r43, %r43, 16;
	setp.ne.s32 	%p9, %r45, 0;
	@%p9 bra 	$L__BB0_9;
$L__BB0_10:
	setp.eq.s32 	%p10, %r5, 0;
	@%p10 bra 	$L__BB0_19;
	and.b32  	%r16, %r31, 7;
	setp.lt.u32 	%p11, %r5, 8;
	@%p11 bra 	$L__BB0_13;
	add.s32 	%r38, %r4, %r47;
	mul.wide.s32 	%rd15, %r38, 4;
	add.s64 	%rd16, %rd2, %rd15;
	ld.global.f32 	%f98, [%rd16];
	add.f32 	%f99, %f166, %f98;
	add.s32 	%r39, %r47, %r3;
	mul.wide.s32 	%rd17, %r39, 4;
	add.s64 	%rd18, %rd1, %rd17;
	ld.global.f32 	%f100, [%rd18];
	add.f32 	%f101, %f167, %f100;
	ld.global.f32 	%f102, [%rd16+4];
	add.f32 	%f103, %f99, %f102;
	ld.global.f32 	%f104, [%rd18+4];
	add.f32 	%f105, %f101, %f104;
	ld.global.f32 	%f106, [%rd16+8];
	add.f32 	%f107, %f103, %f106;
	ld.global.f32 	%f108, [%rd18+8];
	add.f32 	%f109, %f105, %f108;
	ld.global.f32 	%f110, [%rd16+12];
	add.f32 	%f111, %f107, %f110;
	ld.global.f32 	%f112, [%rd18+12];
	add.f32 	%f113, %f109, %f112;
	ld.global.f32 	%f114, [%rd16+16];
	add.f32 	%f115, %f111, %f114;
	ld.global.f32 	%f116, [%rd18+16];
	add.f32 	%f117, %f113, %f116;
	ld.global.f32 	%f118, [%rd16+20];
	add.f32 	%f119, %f115, %f118;
	ld.global.f32 	%f120, [%rd18+20];
	add.f32 	%f121, %f117, %f120;
	ld.global.f32 	%f122, [%rd16+24];
	add.f32 	%f123, %f119, %f122;
	ld.global.f32 	%f124, [%rd18+24];
	add.f32 	%f125, %f121, %f124;
	ld.global.f32 	%f126, [%rd16+28];
	add.f32 	%f166, %f123, %f126;
	ld.global.f32 	%f127, [%rd18+28];
	add.f32 	%f167, %f125, %f127;
	add.s32 	%r47, %r47, 8;
$L__BB0_13:
	setp.eq.s32 	%p12, %r16, 0;
	@%p12 bra 	$L__BB0_19;
	and.b32  	%r19, %r31, 3;
	setp.lt.u32 	%p13, %r16, 4;
	@%p13 bra 	$L__BB0_16;
	add.s32 	%r40, %r4, %r47;
	mul.wide.s32 	%rd19, %r40, 4;
	add.s64 	%rd20, %rd2, %rd19;
	ld.global.f32 	%f129, [%rd20];
	add.f32 	%f130, %f166, %f129;
	add.s32 	%r41, %r47, %r3;
	mul.wide.s32 	%rd21, %r41, 4;
	add.s64 	%rd22, %rd1, %rd21;
	ld.global.f32 	%f131, [%rd22];
	add.f32 	%f132, %f167, %f131;
	ld.global.f32 	%f133, [%rd20+4];
	add.f32 	%f134, %f130, %f133;
	ld.global.f32 	%f135, [%rd22+4];
	add.f32 	%f136, %f132, %f135;
	ld.global.f32 	%f137, [%rd20+8];
	add.f32 	%f138, %f134, %f137;
	ld.global.f32 	%f139, [%rd22+8];
	add.f32 	%f140, %f136, %f139;
	ld.global.f32 	%f141, [%rd20+12];
	add.f32 	%f166, %f138, %f141;
	ld.global.f32 	%f142, [%rd22+12];
	add.f32 	%f167, %f140, %f142;
	add.s32 	%r47, %r47, 4;
$L__BB0_16:
	setp.eq.s32 	%p14, %r19, 0;
	@%p14 bra 	$L__BB0_19;
	add.s32 	%r51, %r47, %r3;
	mad.lo.s32 	%r42, %r31, %r2, %r31;
	add.s32 	%r50, %r47, %r42;
	neg.s32 	%r49, %r19;
$L__BB0_18:
	.pragma "nounroll";
	mul.wide.s32 	%rd23, %r51, 4;
	add.s64 	%rd24, %rd1, %rd23;
	mul.wide.s32 	%rd25, %r50, 4;
	add.s64 	%rd26, %rd2, %rd25;
	ld.global.f32 	%f143, [%rd26];
	add.f32 	%f166, %f166, %f143;
	ld.global.f32 	%f144, [%rd24];
	add.f32 	%f167, %f167, %f144;
	add.s32 	%r51, %r51, 1;
	add.s32 	%r50, %r50, 1;
	add.s32 	%r49, %r49, 1;
	setp.ne.s32 	%p15, %r49, 0;
	@%p15 bra 	$L__BB0_18;
$L__BB0_19:
	mul.f32 	%f145, %f166, %f149;
	sub.f32 	%f146, %f167, %f145;
	cvt.rn.f32.s32 	%f147, %r31;
	div.rn.f32 	%f148, %f146, %f147;
	st.global.f32 	[%rd3], %f148;
$L__BB0_20:
	ret;

}


// ===== COMPILED SASS (sm_100) =====

	.target	sm_100

	.elftype	@"ET_EXEC"


//--------------------- .note.nv.tkinfo           --------------------------
	.section	.note.nv.tkinfo,"",@"SHT_NOTE"
	.sectionflags	@"SHF_NOTE_NV_TKINFO"
	.tkinfo
        /*0018*/ 	.word	0x00000002
        /*0030*/ 	.string	""
        /*0030*/ 	.string	"ptxas"
        /*0030*/ 	.string	"Cuda compilation tools, release 13.0, V13.0.88"
        /*0030*/ 	.string	"Build cuda_13.0.r13.0/compiler.36424714_0"
        /*0030*/ 	.string	"-arch sm_100 -m 64 "



//--------------------- .note.nv.cuinfo           --------------------------
	.section	.note.nv.cuinfo,"",@"SHT_NOTE"
	.sectionflags	@"SHF_NOTE_NV_CUINFO"
        /*0018*/ 	.short	0x0002
        /*001a*/ 	.short	0x0064
        /*001c*/ 	.short	0x0082
	.zero		2


//--------------------- .nv.info                  --------------------------
	.section	.nv.info,"",@"SHT_CUDA_INFO"
	.align	4


	//----- nvinfo : EIATTR_REGCOUNT
	.align		4
        /*0000*/ 	.byte	0x04, 0x2f
        /*0002*/ 	.short	(.L_1 - .L_0)
	.align		4
.L_0:
        /*0004*/ 	.word	index@(limitCoeff)
        /*0008*/ 	.word	0x00000020


	//----- nvinfo : EIATTR_FRAME_SIZE
	.align		4
.L_1:
        /*000c*/ 	.byte	0x04, 0x11
        /*000e*/ 	.short	(.L_3 - .L_2)
	.align		4
.L_2:
        /*0010*/ 	.word	index@($__internal_0_$__cuda_sm3x_div_rn_noftz_f32_slowpath)
        /*0014*/ 	.word	0x00000000


	//----- nvinfo : EIATTR_FRAME_SIZE
	.align		4
.L_3:
        /*0018*/ 	.byte	0x04, 0x11
        /*001a*/ 	.short	(.L_5 - .L_4)
	.align		4
.L_4:
        /*001c*/ 	.word	index@(limitCoeff)
        /*0020*/ 	.word	0x00000000


	//----- nvinfo : EIATTR_MIN_STACK_SIZE
	.align		4
.L_5:
        /*0024*/ 	.byte	0x04, 0x12
        /*0026*/ 	.short	(.L_7 - .L_6)
	.align		4
.L_6:
        /*0028*/ 	.word	index@(limitCoeff)
        /*002c*/ 	.word	0x00000000
.L_7:


//--------------------- .nv.compat                --------------------------
	.section	.nv.compat,"",@"SHT_CUDA_COMPAT_INFO"
	.align	4
        /*0000*/ 	.byte	0x02, 0x09, 0x00, 0x00, 0x02, 0x02, 0x01, 0x00, 0x02, 0x05, 0x05, 0x00, 0x03, 0x07, 0x01, 0x01
        /*0010*/ 	.byte	0x02, 0x03, 0x00, 0x00, 0x02, 0x06, 0x01, 0x00, 0x04, 0x0b, 0x08, 0x00, 0x01, 0x00, 0x00, 0x00
        /*0020*/ 	.byte	0x00, 0x00, 0x00, 0x00


//--------------------- .nv.info.limitCoeff       --------------------------
	.section	.nv.info.limitCoeff,"",@"SHT_CUDA_INFO"
	.sectionflags	@""
	.align	4


	//----- nvinfo : EIATTR_CUDA_API_VERSION
	.align		4
        /*0000*/ 	.byte	0x04, 0x37
        /*0002*/ 	.short	(.L_9 - .L_8)
.L_8:
        /*0004*/ 	.word	0x00000082


	//----- nvinfo : EIATTR_KPARAM_INFO
	.align		4
.L_9:
        /*0008*/ 	.byte	0x04, 0x17
        /*000a*/ 	.short	(.L_11 - .L_10)
.L_10:
        /*000c*/ 	.word	0x00000000
        /*0010*/ 	.short	0x0005
        /*0012*/ 	.short	0x0020
        /*0014*/ 	.byte	0x00, 0xf5, 0x21, 0x00


	//----- nvinfo : EIATTR_KPARAM_INFO
	.align		4
.L_11:
        /*0018*/ 	.byte	0x04, 0x17
        /*001a*/ 	.short	(.L_13 - .L_12)
.L_12:
        /*001c*/ 	.word	0x00000000
        /*0020*/ 	.short	0x0004
        /*0022*/ 	.short	0x0018
        /*0024*/ 	.byte	0x00, 0xf5, 0x21, 0x00


	//----- nvinfo : EIATTR_KPARAM_INFO
	.align		4
.L_13:
        /*0028*/ 	.byte	0x04, 0x17
        /*002a*/ 	.short	(.L_15 - .L_14)
.L_14:
        /*002c*/ 	.word	0x00000000
        /*0030*/ 	.short	0x0003
        /*0032*/ 	.short	0x0010
        /*0034*/ 	.byte	0x00, 0xf5, 0x21, 0x00


	//----- nvinfo : EIATTR_KPARAM_INFO
	.align		4
.L_15:
        /*0038*/ 	.byte	0x04, 0x17
        /*003a*/ 	.short	(.L_17 - .L_16)
.L_16:
        /*003c*/ 	.word	0x00000000
        /*0040*/ 	.short	0x0002
        /*0042*/ 	.short	0x0008
        /*0044*/ 	.byte	0x00, 0xf0, 0x11, 0x00


	//----- nvinfo : EIATTR_KPARAM_INFO
	.align		4
.L_17:
        /*0048*/ 	.byte	0x04, 0x17
        /*004a*/ 	.short	(.L_19 - .L_18)
.L_18:
        /*004c*/ 	.word	0x00000000
        /*0050*/ 	.short	0x0001
        /*0052*/ 	.short	0x0004
        /*0054*/ 	.byte	0x00, 0xf0, 0x11, 0x00


	//----- nvinfo : EIATTR_KPARAM_INFO
	.align		4
.L_19:
        /*0058*/ 	.byte	0x04, 0x17
        /*005a*/ 	.short	(.L_21 - .L_20)
.L_20:
        /*005c*/ 	.word	0x00000000
        /*0060*/ 	.short	0x0000
        /*0062*/ 	.short	0x0000
        /*0064*/ 	.byte	0x00, 0xf0, 0x11, 0x00


	//----- nvinfo : EIATTR_SPARSE_MMA_MASK
	.align		4
.L_21:
        /*0068*/ 	.byte	0x03, 0x50
        /*006a*/ 	.short	0x0000


	//----- nvinfo : EIATTR_MAXREG_COUNT
	.align		4
        /*006c*/ 	.byte	0x03, 0x1b
        /*006e*/ 	.short	0x00ff


	//----- nvinfo : EIATTR_MERCURY_ISA_VERSION
	.align		4
        /*0070*/ 	.byte	0x03, 0x5f
        /*0072*/ 	.short	0x0101


	//----- nvinfo : EIATTR_VRC_CTA_INIT_COUNT
	.align		4
        /*0074*/ 	.byte	0x02, 0x4a
	.zero		1
	.zero		1


	//----- nvinfo : EIATTR_EXIT_INSTR_OFFSETS
	.align		4
        /*0078*/ 	.byte	0x04, 0x1c
        /*007a*/ 	.short	(.L_23 - .L_22)


	//   ....[0]....
.L_22:
        /*007c*/ 	.word	0x00000070


	//   ....[1]....
        /*0080*/ 	.word	0x00000100


	//   ....[2]....
        /*0084*/ 	.word	0x00000e70


	//----- nvinfo : EIATTR_CRS_STACK_SIZE
	.align		4
.L_23:
        /*0088*/ 	.byte	0x04, 0x1e
        /*008a*/ 	.short	(.L_25 - .L_24)
.L_24:
        /*008c*/ 	.word	0x00000000


	//----- nvinfo : EIATTR_CBANK_PARAM_SIZE
	.align		4
.L_25:
        /*0090*/ 	.byte	0x03, 0x19
        /*0092*/ 	.short	0x0028


	//----- nvinfo : EIATTR_PARAM_CBANK
	.align		4
        /*0094*/ 	.byte	0x04, 0x0a
        /*0096*/ 	.short	(.L_27 - .L_26)
	.align		4
.L_26:
        /*0098*/ 	.word	index@(.nv.constant0.limitCoeff)
        /*009c*/ 	.short	0x0380
        /*009e*/ 	.short	0x0028


	//----- nvinfo : EIATTR_SW_WAR
	.align		4
.L_27:
        /*00a0*/ 	.byte	0x04, 0x36
        /*00a2*/ 	.short	(.L_29 - .L_28)
.L_28:
        /*00a4*/ 	.word	0x00000008
.L_29:


//--------------------- .nv.callgraph             --------------------------
	.section	.nv.callgraph,"",@"SHT_CUDA_CALLGRAPH"
	.align	4
	.sectionentsize	8
	.align		4
        /*0000*/ 	.word	0x00000000
	.align		4
        /*0004*/ 	.word	0xffffffff
	.align		4
        /*0008*/ 	.word	0x00000000
	.align		4
        /*000c*/ 	.word	0xfffffffe
	.align		4
        /*0010*/ 	.word	0x00000000
	.align		4
        /*0014*/ 	.word	0xfffffffd
	.align		4
        /*0018*/ 	.word	0x00000000
	.align		4
        /*001c*/ 	.word	0xfffffffc


//--------------------- .text.limitCoeff          --------------------------
	.section	.text.limitCoeff,"ax",@progbits
	.align	128
        .global         limitCoeff
        .type           limitCoeff,@function
        .size           limitCoeff,(.L_x_22 - limitCoeff)
        .other          limitCoeff,@"STO_CUDA_ENTRY STV_DEFAULT"
limitCoeff:
.text.limitCoeff:
[----:B------:R-:W-:Y:S01]  /*0000*/  LDC R1, c[0x0][0x37c] ;  /* 0x0000df00ff017b82 */ /* 0x000fe20000000800 */
[----:B------:R-:W0:Y:S07]  /*0010*/  S2R R3, SR_TID.X ;  /* 0x0000000000037919 */ /* 0x000e2e0000002100 */
[----:B------:R-:W0:Y:S01]  /*0020*/  S2UR UR4, SR_CTAID.X ;  /* 0x00000000000479c3 */ /* 0x000e220000002500 */
[----:B------:R-:W1:Y:S07]  /*0030*/  LDCU UR5, c[0x0][0x380] ;  /* 0x00007000ff0577ac */ /* 0x000e6e0008000800 */
[----:B------:R-:W0:Y:S02]  /*0040*/  LDC R10, c[0x0][0x360] ;  /* 0x0000d800ff0a7b82 */ /* 0x000e240000000800 */
[----:B0-----:R-:W-:-:S05]  /*0050*/  IMAD R10, R10, UR4, R3 ;  /* 0x000000040a0a7c24 */ /* 0x001fca000f8e0203 */
[----:B-1----:R-:W-:-:S13]  /*0060*/  ISETP.GE.AND P0, PT, R10, UR5, PT ;  /* 0x000000050a007c0c */ /* 0x002fda000bf06270 */
[----:B------:R-:W-:Y:S05]  /*0070*/  @P0 EXIT ;  /* 0x000000000000094d */ /* 0x000fea0003800000 */
[----:B------:R-:W0:Y:S01]  /*0080*/  LDC.64 R4, c[0x0][0x3a0] ;  /* 0x0000e800ff047b82 */ /* 0x000e220000000a00 */
[----:B------:R-:W1:Y:S01]  /*0090*/  LDCU.64 UR12, c[0x0][0x358] ;  /* 0x00006b00ff0c77ac */ /* 0x000e620008000a00 */
[----:B------:R-:W-:-:S06]  /*00a0*/  SHF.L.U32 R0, R10, 0x1, RZ ;  /* 0x000000010a007819 */ /* 0x000fcc00000006ff */
[----:B------:R-:W2:Y:S01]  /*00b0*/  LDC R2, c[0x0][0x388] ;  /* 0x0000e200ff027b82 */ /* 0x000ea20000000800 */
[----:B0-----:R-:W-:-:S05]  /*00c0*/  IMAD.WIDE R4, R0, 0x4, R4 ;  /* 0x0000000400047825 */ /* 0x001fca00078e0204 */
[----:B-1----:R-:W2:Y:S02]  /*00d0*/  LDG.E R9, desc[UR12][R4.64+0x4] ;  /* 0x0000040c04097981 */ /* 0x002ea4000c1e1900 */
[CC--:B--2---:R-:W-:Y:S02]  /*00e0*/  FSETP.GEU.AND P0, PT, R9.reuse, -R2.reuse, PT ;  /* 0x800000020900720b */ /* 0x0c4fe40003f0e000 */
[----:B------:R-:W-:-:S13]  /*00f0*/  FSETP.LEU.AND P1, PT, R9, R2, PT ;  /* 0x000000020900720b */ /* 0x000fda0003f2b000 */
[----:B------:R-:W-:Y:S05]  /*0100*/  @P0 EXIT P1 ;  /* 0x000000000000094d */ /* 0x000fea0000800000 */
[----:B------:R-:W-:Y:S01]  /*0110*/  FSETP.GT.AND P0, PT, R9, R2, PT ;  /* 0x000000020900720b */ /* 0x000fe20003f04000 */
[----:B------:R-:W0:Y:S01]  /*0120*/  LDC R11, c[0x0][0x384] ;  /* 0x0000e100ff0b7b82 */ /* 0x000e220000000800 */
[----:B------:R-:W-:Y:S11]  /*0130*/  BSSY.RECONVERGENT B0, `(.L_x_0) ;  /* 0x0000008000007945 */ /* 0x000ff60003800200 */
[----:B------:R1:W-:Y:S01]  /*0140*/  @P0 STG.E desc[UR12][R4.64+0x4], R2 ;  /* 0x0000040204000986 */ /* 0x0003e2000c10190c */
[----:B------:R-:W2:Y:S01]  /*0150*/  @P0 LDC R9, c[0x0][0x388] ;  /* 0x0000e200ff090b82 */ /* 0x000ea20000000800 */
[----:B0-----:R-:W-:Y:S01]  /*0160*/  ISETP.GE.AND P1, PT, R11, 0x1, PT ;  /* 0x000000010b00780c */ /* 0x001fe20003f26270 */
[----:B-1----:R-:W-:-:S12]  /*0170*/  @P0 BRA `(.L_x_1) ;  /* 0x00000000000c0947 */ /* 0x002fd80003800000 */
[----:B--2---:R-:W-:-:S13]  /*0180*/  FSETP.GEU.AND P0, PT, R9, -R2, PT ;  /* 0x800000020900720b */ /* 0x004fda0003f0e000 */
[----:B------:R-:W-:-:S05]  /*0190*/  @!P0 FADD R9, -R2, -RZ ;  /* 0x800000ff02098221 */ /* 0x000fca0000000100 */
[----:B------:R0:W-:Y:S02]  /*01a0*/  @!P0 STG.E desc[UR12][R4.64+0x4], R9 ;  /* 0x0000040904008986 */ /* 0x0001e4000c10190c */
.L_x_1:
[----:B------:R-:W-:Y:S05]  /*01b0*/  BSYNC.RECONVERGENT B0 ;  /* 0x0000000000007941 */ /* 0x000fea0003800200 */
.L_x_0:
[----:B------:R-:W-:Y:S01]  /*01c0*/  HFMA2 R17, -RZ, RZ, 0, 0 ;  /* 0x00000000ff117431 */ /* 0x000fe200000001ff */
[----:B------:R-:W-:Y:S01]  /*01d0*/  MOV R8, RZ ;  /* 0x000000ff00087202 */ /* 0x000fe20000000f00 */
[----:B------:R-:W-:Y:S06]  /*01e0*/  @!P1 BRA `(.L_x_2) ;  /* 0x0000000800e09947 */ /* 0x000fec0003800000 */
[C---:B------:R-:W-:Y:S01]  /*01f0*/  ISETP.GE.U32.AND P0, PT, R11.reuse, 0x10, PT ;  /* 0x000000100b00780c */ /* 0x040fe20003f06070 */
[----:B------:R-:W-:Y:S01]  /*0200*/  IMAD R10, R10, R11, RZ ;  /* 0x0000000b0a0a7224 */ /* 0x000fe200078e02ff */
[----:B------:R-:W-:Y:S01]  /*0210*/  LOP3.LUT R26, R11, 0xf, RZ, 0xc0, !PT ;  /* 0x0000000f0b1a7812 */ /* 0x000fe200078ec0ff */
[----:B------:R-:W-:Y:S01]  /*0220*/  IMAD.MOV.U32 R8, RZ, RZ, RZ ;  /* 0x000000ffff087224 */ /* 0x000fe200078e00ff */
[----:B------:R-:W-:Y:S02]  /*0230*/  MOV R13, RZ ;  /* 0x000000ff000d7202 */ /* 0x000fe40000000f00 */
[----:B------:R-:W-:Y:S02]  /*0240*/  ISETP.NE.AND P1, PT, R26, RZ, PT ;  /* 0x000000ff1a00720c */ /* 0x000fe40003f25270 */
[----:B------:R-:W-:-:S05]  /*0250*/  MOV R17, RZ ;  /* 0x000000ff00117202 */ /* 0x000fca0000000f00 */
[----:B------:R-:W-:Y:S06]  /*0260*/  @!P0 BRA `(.L_x_3) ;  /* 0x0000000400548947 */ /* 0x000fec0003800000 */
[----:B------:R-:W1:Y:S01]  /*0270*/  LDCU.128 UR8, c[0x0][0x390] ;  /* 0x00007200ff0877ac */ /* 0x000e620008000c00 */
[----:B------:R-:W-:Y:S01]  /*0280*/  LOP3.LUT R13, R11, 0x7ffffff0, RZ, 0xc0, !PT ;  /* 0x7ffffff00b0d7812 */ /* 0x000fe200078ec0ff */
[----:B------:R-:W-:Y:S02]  /*0290*/  HFMA2 R8, -RZ, RZ, 0, 0 ;  /* 0x00000000ff087431 */ /* 0x000fe400000001ff */
[----:B------:R-:W-:Y:S02]  /*02a0*/  IMAD R14, R0, R11, R11 ;  /* 0x0000000b000e7224 */ /* 0x000fe400078e020b */
[----:B------:R-:W-:Y:S01]  /*02b0*/  IMAD.MOV.U32 R15, RZ, RZ, R10 ;  /* 0x000000ffff0f7224 */ /* 0x000fe200078e000a */
[----:B------:R-:W-:Y:S01]  /*02c0*/  IADD3 R12, PT, PT, -R13, RZ, RZ ;  /* 0x000000ff0d0c7210 */ /* 0x000fe20007ffe1ff */
[----:B-1----:R-:W-:Y:S02]  /*02d0*/  UIADD3 UR6, UP0, UPT, UR8, 0x20, URZ ;  /* 0x0000002008067890 */ /* 0x002fe4000ff1e0ff */
[----:B------:R-:W-:-:S02]  /*02e0*/  UIADD3 UR4, UP1, UPT, UR10, 0x20, URZ ;  /* 0x000000200a047890 */ /* 0x000fc4000ff3e0ff */
[----:B------:R-:W-:Y:S02]  /*02f0*/  UIADD3.X UR7, UPT, UPT, URZ, UR9, URZ, UP0, !UPT ;  /* 0x00000009ff077290 */ /* 0x000fe400087fe4ff */
[----:B------:R-:W-:-:S12]  /*0300*/  UIADD3.X UR5, UPT, UPT, URZ, UR11, URZ, UP1, !UPT ;  /* 0x0000000bff057290 */ /* 0x000fd80008ffe4ff */
.L_x_4:
[----:B------:R-:W-:Y:S02]  /*0310*/  MOV R2, UR6 ;  /* 0x0000000600027c02 */ /* 0x000fe40008000f00 */
[----:B------:R-:W-:-:S03]  /*0320*/  MOV R3, UR7 ;  /* 0x0000000700037c02 */ /* 0x000fc60008000f00 */
[----:B------:R-:W-:-:S05]  /*0330*/  IMAD.WIDE R2, R14, 0x4, R2 ;  /* 0x000000040e027825 */ /* 0x000fca00078e0202 */
[----:B------:R-:W3:Y:S04]  /*0340*/  LDG.E R20, desc[UR12][R2.64+-0x20] ;  /* 0xffffe00c02147981 */ /* 0x000ee8000c1e1900 */
[----:B------:R-:W4:Y:S04]  /*0350*/  LDG.E R7, desc[UR12][R2.64+-0x1c] ;  /* 0xffffe40c02077981 */ /* 0x000f28000c1e1900 */
[----:B------:R-:W5:Y:S04]  /*0360*/  LDG.E R22, desc[UR12][R2.64+-0x18] ;  /* 0xffffe80c02167981 */ /* 0x000f68000c1e1900 */
[----:B------:R-:W2:Y:S04]  /*0370*/  LDG.E R24, desc[UR12][R2.64+-0x14] ;  /* 0xffffec0c02187981 */ /* 0x000ea8000c1e1900 */
[----:B------:R-:W2:Y:S04]  /*0380*/  LDG.E R28, desc[UR12][R2.64+-0x10] ;  /* 0xfffff00c021c7981 */ /* 0x000ea8000c1e1900 */
[----:B------:R-:W2:Y:S04]  /*0390*/  LDG.E R6, desc[UR12][R2.64+-0xc] ;  /* 0xfffff40c02067981 */ /* 0x000ea8000c1e1900 */
[----:B------:R-:W2:Y:S04]  /*03a0*/  LDG.E R19, desc[UR12][R2.64+-0x8] ;  /* 0xfffff80c02137981 */ /* 0x000ea8000c1e1900 */
[----:B------:R-:W2:Y:S04]  /*03b0*/  LDG.E R18, desc[UR12][R2.64+-0x4] ;  /* 0xfffffc0c02127981 */ /* 0x000ea8000c1e1900 */
[----:B------:R-:W2:Y:S04]  /*03c0*/  LDG.E R16, desc[UR12][R2.64] ;  /* 0x0000000c02107981 */ /* 0x000ea8000c1e1900 */
[----:B------:R-:W2:Y:S04]  /*03d0*/  LDG.E R21, desc[UR12][R2.64+0x4] ;  /* 0x0000040c02157981 */ /* 0x000ea8000c1e1900 */
[----:B------:R-:W2:Y:S01]  /*03e0*/  LDG.E R27, desc[UR12][R2.64+0x1c] ;  /* 0x00001c0c021b7981 */ /* 0x000ea2000c1e1900 */
[----:B---3--:R-:W-:-:S03]  /*03f0*/  FADD R20, R20, R17 ;  /* 0x0000001114147221 */ /* 0x008fc60000000000 */
[----:B------:R-:W3:Y:S01]  /*0400*/  LDG.E R17, desc[UR12][R2.64+0x18] ;  /* 0x0000180c02117981 */ /* 0x000ee2000c1e1900 */
[----:B----4-:R-:W-:-:S04]  /*0410*/  FADD R7, R20, R7 ;  /* 0x0000000714077221 */ /* 0x010fc80000000000 */
[----:B-----5:R-:W-:-:S04]  /*0420*/  FADD R7, R7, R22 ;  /* 0x0000001607077221 */ /* 0x020fc80000000000 */
[----:B--2---:R-:W-:-:S04]  /*0430*/  FADD R7, R7, R24 ;  /* 0x0000001807077221 */ /* 0x004fc80000000000 */
[----:B------:R-:W-:-:S04]  /*0440*/  FADD R7, R7, R28 ;  /* 0x0000001c07077221 */ /* 0x000fc80000000000 */
[----:B------:R-:W-:Y:S01]  /*0450*/  FADD R20, R7, R6 ;  /* 0x0000000607147221 */ /* 0x000fe20000000000 */
[----:B------:R-:W-:Y:S01]  /*0460*/  MOV R7, UR5 ;  /* 0x0000000500077c02 */ /* 0x000fe20008000f00 */
[----:B------:R-:W-:Y:S02]  /*0470*/  IMAD.U32 R6, RZ, RZ, UR4 ;  /* 0x00000004ff067e24 */ /* 0x000fe4000f8e00ff */
[----:B------:R-:W-:Y:S02]  /*0480*/  FADD R19, R20, R19 ;  /* 0x0000001314137221 */ /* 0x000fe40000000000 */
[----:B------:R-:W-:Y:S01]  /*0490*/  IMAD.WIDE R6, R15, 0x4, R6 ;  /* 0x000000040f067825 */ /* 0x000fe200078e0206 */
[----:B------:R-:W2:Y:S03]  /*04a0*/  LDG.E R20, desc[UR12][R2.64+0xc] ;  /* 0x00000c0c02147981 */ /* 0x000ea6000c1e1900 */
[----:B------:R-:W-:Y:S01]  /*04b0*/  FADD R19, R19, R18 ;  /* 0x0000001213137221 */ /* 0x000fe20000000000 */
[----:B------:R-:W4:Y:S03]  /*04c0*/  LDG.E R25, desc[UR12][R6.64+-0x20] ;  /* 0xffffe00c06197981 */ /* 0x000f26000c1e1900 */
[----:B------:R-:W-:Y:S01]  /*04d0*/  FADD R16, R19, R16 ;  /* 0x0000001013107221 */ /* 0x000fe20000000000 */
[----:B------:R-:W5:Y:S03]  /*04e0*/  LDG.E R22, desc[UR12][R6.64+-0x1c] ;  /* 0xffffe40c06167981 */ /* 0x000f66000c1e1900 */
[----:B------:R-:W-:Y:S01]  /*04f0*/  FADD R21, R16, R21 ;  /* 0x0000001510157221 */ /* 0x000fe20000000000 */
[----:B------:R-:W3:Y:S04]  /*0500*/  LDG.E R24, desc[UR12][R6.64+-0x18] ;  /* 0xffffe80c06187981 */ /* 0x000ee8000c1e1900 */
[----:B------:R-:W2:Y:S04]  /*0510*/  LDG.E R23, desc[UR12][R6.64+-0x14] ;  /* 0xffffec0c06177981 */ /* 0x000ea8000c1e1900 */
[----:B------:R-:W2:Y:S04]  /*0520*/  LDG.E R28, desc[UR12][R6.64+-0x10] ;  /* 0xfffff00c061c7981 */ /* 0x000ea8000c1e1900 */
[----:B------:R-:W2:Y:S04]  /*0530*/  LDG.E R16, desc[UR12][R2.64+0x8] ;  /* 0x0000080c02107981 */ /* 0x000ea8000c1e1900 */
[----:B------:R-:W2:Y:S04]  /*0540*/  LDG.E R19, desc[UR12][R2.64+0x10] ;  /* 0x0000100c02137981 */ /* 0x000ea8000c1e1900 */
[----:B------:R-:W2:Y:S04]  /*0550*/  LDG.E R18, desc[UR12][R2.64+0x14] ;  /* 0x0000140c02127981 */ /* 0x000ea8000c1e1900 */
[----:B------:R-:W2:Y:S04]  /*0560*/  LDG.E R3, desc[UR12][R6.64+0x4] ;  /* 0x0000040c06037981 */ /* 0x000ea8000c1e1900 */
[----:B------:R-:W2:Y:S01]  /*0570*/  LDG.E R2, desc[UR12][R6.64+0x8] ;  /* 0x0000080c06027981 */ /* 0x000ea2000c1e1900 */
[----:B----4-:R-:W-:-:S03]  /*0580*/  FADD R25, R25, R8 ;  /* 0x0000000819197221 */ /* 0x010fc60000000000 */
[----:B------:R-:W4:Y:S01]  /*0590*/  LDG.E R8, desc[UR12][R6.64+-0xc] ;  /* 0xfffff40c06087981 */ /* 0x000f22000c1e1900 */
[----:B-----5:R-:W-:-:S03]  /*05a0*/  FADD R25, R25, R22 ;  /* 0x0000001619197221 */ /* 0x020fc60000000000 */
[----:B------:R-:W5:Y:S01]  /*05b0*/  LDG.E R22, desc[UR12][R6.64+-0x8] ;  /* 0xfffff80c06167981 */ /* 0x000f62000c1e1900 */
[----:B---3--:R-:W-:-:S03]  /*05c0*/  FADD R25, R25, R24 ;  /* 0x0000001819197221 */ /* 0x008fc60000000000 */
[----:B------:R-:W3:Y:S01]  /*05d0*/  LDG.E R24, desc[UR12][R6.64+-0x4] ;  /* 0xfffffc0c06187981 */ /* 0x000ee2000c1e1900 */
[----:B--2---:R-:W-:-:S03]  /*05e0*/  FADD R25, R25, R23 ;  /* 0x0000001719197221 */ /* 0x004fc60000000000 */
[----:B------:R-:W2:Y:S01]  /*05f0*/  LDG.E R23, desc[UR12][R6.64] ;  /* 0x0000000c06177981 */ /* 0x000ea2000c1e1900 */
[----:B------:R-:W-:-:S04]  /*0600*/  FADD R25, R25, R28 ;  /* 0x0000001c19197221 */ /* 0x000fc80000000000 */
[----:B----4-:R-:W-:Y:S02]  /*0610*/  FADD R25, R25, R8 ;  /* 0x0000000819197221 */ /* 0x010fe40000000000 */
[----:B------:R-:W4:Y:S02]  /*0620*/  LDG.E R8, desc[UR12][R6.64+0xc] ;  /* 0x00000c0c06087981 */ /* 0x000f24000c1e1900 */
[----:B-----5:R-:W-:Y:S02]  /*0630*/  FADD R25, R25, R22 ;  /* 0x0000001619197221 */ /* 0x020fe40000000000 */
[----:B------:R-:W5:Y:S02]  /*0640*/  LDG.E R22, desc[UR12][R6.64+0x10] ;  /* 0x0000100c06167981 */ /* 0x000f64000c1e1900 */
[----:B---3--:R-:W-:-:S04]  /*0650*/  FADD R24, R25, R24 ;  /* 0x0000001819187221 */ /* 0x008fc80000000000 */
[----:B--2---:R-:W-:Y:S02]  /*0660*/  FADD R24, R24, R23 ;  /* 0x0000001718187221 */ /* 0x004fe40000000000 */
[----:B------:R-:W2:Y:S02]  /*0670*/  LDG.E R23, desc[UR12][R6.64+0x14] ;  /* 0x0000140c06177981 */ /* 0x000ea4000c1e1900 */
[----:B------:R-:W-:Y:S02]  /*0680*/  FADD R25, R24, R3 ;  /* 0x0000000318197221 */ /* 0x000fe40000000000 */
[----:B------:R-:W3:Y:S04]  /*0690*/  LDG.E R3, desc[UR12][R6.64+0x18] ;  /* 0x0000180c06037981 */ /* 0x000ee8000c1e1900 */
[----:B------:R-:W3:Y:S01]  /*06a0*/  LDG.E R24, desc[UR12][R6.64+0x1c] ;  /* 0x00001c0c06187981 */ /* 0x000ee2000c1e1900 */
[----:B------:R-:W-:Y:S01]  /*06b0*/  FADD R21, R21, R16 ;  /* 0x0000001015157221 */ /* 0x000fe20000000000 */
[----:B------:R-:W-:Y:S01]  /*06c0*/  FADD R25, R25, R2 ;  /* 0x0000000219197221 */ /* 0x000fe20000000000 */
[----:B------:R-:W-:-:S02]  /*06d0*/  IADD3 R12, PT, PT, R12, 0x10, RZ ;  /* 0x000000100c0c7810 */ /* 0x000fc40007ffe0ff */
[----:B------:R-:W-:Y:S02]  /*06e0*/  FADD R20, R21, R20 ;  /* 0x0000001415147221 */ /* 0x000fe40000000000 */
[----:B------:R-:W-:Y:S02]  /*06f0*/  ISETP.NE.AND P0, PT, R12, RZ, PT ;  /* 0x000000ff0c00720c */ /* 0x000fe40003f05270 */
[----:B------:R-:W-:-:S04]  /*0700*/  FADD R19, R20, R19 ;  /* 0x0000001314137221 */ /* 0x000fc80000000000 */
[----:B------:R-:W-:-:S04]  /*0710*/  FADD R18, R19, R18 ;  /* 0x0000001213127221 */ /* 0x000fc80000000000 */
[----:B------:R-:W-:Y:S01]  /*0720*/  FADD R18, R18, R17 ;  /* 0x0000001112127221 */ /* 0x000fe20000000000 */
[----:B------:R-:W-:Y:S01]  /*0730*/  IADD3 R14, PT, PT, R14, 0x10, RZ ;  /* 0x000000100e0e7810 */ /* 0x000fe20007ffe0ff */
[----:B------:R-:W-:Y:S02]  /*0740*/  VIADD R15, R15, 0x10 ;  /* 0x000000100f0f7836 */ /* 0x000fe40000000000 */
[----:B------:R-:W-:Y:S01]  /*0750*/  FADD R17, R18, R27 ;  /* 0x0000001b12117221 */ /* 0x000fe20000000000 */
[----:B----4-:R-:W-:-:S04]  /*0760*/  FADD R25, R25, R8 ;  /* 0x0000000819197221 */ /* 0x010fc80000000000 */
[----:B-----5:R-:W-:-:S04]  /*0770*/  FADD R22, R25, R22 ;  /* 0x0000001619167221 */ /* 0x020fc80000000000 */
[----:B--2---:R-:W-:-:S04]  /*0780*/  FADD R22, R22, R23 ;  /* 0x0000001716167221 */ /* 0x004fc80000000000 */
[----:B---3--:R-:W-:-:S04]  /*0790*/  FADD R3, R22, R3 ;  /* 0x0000000316037221 */ /* 0x008fc80000000000 */
[----:B------:R-:W-:Y:S01]  /*07a0*/  FADD R8, R3, R24 ;  /* 0x0000001803087221 */ /* 0x000fe20000000000 */
[----:B------:R-:W-:Y:S06]  /*07b0*/  @P0 BRA `(.L_x_4) ;  /* 0xfffffff800d40947 */ /* 0x000fec000383ffff */
.L_x_3:
[----:B------:R-:W-:Y:S01]  /*07c0*/  LEA R12, R10, R11, 0x1 ;  /* 0x0000000b0a0c7211 */ /* 0x000fe200078e08ff */
[----:B------:R-:W-:Y:S06]  /*07d0*/  @!P1 BRA `(.L_x_2) ;  /* 0x0000000400649947 */ /* 0x000fec0003800000 */
[----:B------:R-:W-:Y:S02]  /*07e0*/  ISETP.GE.U32.AND P0, PT, R26, 0x8, PT ;  /* 0x000000081a00780c */ /* 0x000fe40003f06070 */
[----:B------:R-:W-:-:S04]  /*07f0*/  LOP3.LUT R27, R11, 0x7, RZ, 0xc0, !PT ;  /* 0x000000070b1b7812 */ /* 0x000fc800078ec0ff */
[----:B------:R-:W-:-:S07]  /*0800*/  ISETP.NE.AND P1, PT, R27, RZ, PT ;  /* 0x000000ff1b00720c */ /* 0x000fce0003f25270 */
[----:B------:R-:W-:Y:S06]  /*0810*/  @!P0 BRA `(.L_x_5) ;  /* 0x00000000009c8947 */ /* 0x000fec0003800000 */
[----:B------:R-:W1:Y:S01]  /*0820*/  LDC.64 R6, c[0x0][0x390] ;  /* 0x0000e400ff067b82 */ /* 0x000e620000000a00 */
[----:B------:R-:W-:-:S07]  /*0830*/  IADD3 R15, PT, PT, R12, R13, RZ ;  /* 0x0000000d0c0f7210 */ /* 0x000fce0007ffe0ff */
[----:B------:R-:W3:Y:S01]  /*0840*/  LDC.64 R2, c[0x0][0x398] ;  /* 0x0000e600ff027b82 */ /* 0x000ee20000000a00 */
[----:B-1----:R-:W-:Y:S01]  /*0850*/  IMAD.WIDE R6, R15, 0x4, R6 ;  /* 0x000000040f067825 */ /* 0x002fe200078e0206 */
[----:B------:R-:W-:-:S04]  /*0860*/  IADD3 R15, PT, PT, R10, R13, RZ ;  /* 0x0000000d0a0f7210 */ /* 0x000fc80007ffe0ff */
[----:B------:R-:W4:Y:S01]  /*0870*/  LDG.E R26, desc[UR12][R6.64] ;  /* 0x0000000c061a7981 */ /* 0x000f22000c1e1900 */
[----:B---3--:R-:W-:-:S03]  /*0880*/  IMAD.WIDE R2, R15, 0x4, R2 ;  /* 0x000000040f027825 */ /* 0x008fc600078e0202 */
[----:B------:R-:W3:Y:S04]  /*0890*/  LDG.E R14, desc[UR12][R6.64+0x4] ;  /* 0x0000040c060e7981 */ /* 0x000ee8000c1e1900 */
        /* <DEDUP_REMOVED lines=11> */
[----:B------:R-:W4:Y:S04]  /*0950*/  LDG.E R26, desc[UR12][R2.64+0x10] ;  /* 0x0000100c021a7981 */ /* 0x000f28000c1e1900 */
[----:B------:R-:W4:Y:S01]  /*0960*/  LDG.E R17, desc[UR12][R2.64+0x14] ;  /* 0x0000140c02117981 */ /* 0x000f22000c1e1900 */
[----:B-----5:R-:W-:-:S03]  /*0970*/  FADD R28, R8, R25 ;  /* 0x00000019081c7221 */ /* 0x020fc60000000000 */
[----:B------:R-:W5:Y:S04]  /*0980*/  LDG.E R8, desc[UR12][R2.64+0x18] ;  /* 0x0000180c02087981 */ /* 0x000f68000c1e1900 */
[----:B------:R-:W5:Y:S01]  /*0990*/  LDG.E R25, desc[UR12][R2.64+0x1c] ;  /* 0x00001c0c02197981 */ /* 0x000f62000c1e1900 */
[----:B---3--:R-:W-:Y:S01]  /*09a0*/  FADD R14, R29, R14 ;  /* 0x0000000e1d0e7221 */ /* 0x008fe20000000000 */
[----:B--2---:R-:W-:-:S03]  /*09b0*/  FADD R29, R28, R22 ;  /* 0x000000161c1d7221 */ /* 0x004fc60000000000 */
[----:B------:R-:W-:Y:S01]  /*09c0*/  FADD R14, R14, R21 ;  /* 0x000000150e0e7221 */ /* 0x000fe20000000000 */
[----:B------:R-:W-:-:S03]  /*09d0*/  FADD R29, R29, R20 ;  /* 0x000000141d1d7221 */ /* 0x000fc60000000000 */
[----:B------:R-:W-:Y:S01]  /*09e0*/  FADD R19, R14, R19 ;  /* 0x000000130e137221 */ /* 0x000fe20000000000 */
[----:B------:R-:W-:-:S03]  /*09f0*/  FADD R29, R29, R24 ;  /* 0x000000181d1d7221 */ /* 0x000fc60000000000 */
[----:B------:R-:W-:-:S04]  /*0a00*/  FADD R19, R19, R18 ;  /* 0x0000001213137221 */ /* 0x000fc80000000000 */
[----:B------:R-:W-:-:S04]  /*0a10*/  FADD R16, R19, R16 ;  /* 0x0000001013107221 */ /* 0x000fc80000000000 */
[----:B------:R-:W-:Y:S01]  /*0a20*/  FADD R16, R16, R15 ;  /* 0x0000000f10107221 */ /* 0x000fe20000000000 */
[----:B------:R-:W-:Y:S02]  /*0a30*/  VIADD R13, R13, 0x8 ;  /* 0x000000080d0d7836 */ /* 0x000fe40000000000 */
[----:B----4-:R-:W-:-:S04]  /*0a40*/  FADD R26, R29, R26 ;  /* 0x0000001a1d1a7221 */ /* 0x010fc80000000000 */
[----:B------:R-:W-:-:S04]  /*0a50*/  FADD R17, R26, R17 ;  /* 0x000000111a117221 */ /* 0x000fc80000000000 */
[----:B-----5:R-:W-:Y:S01]  /*0a60*/  FADD R8, R17, R8 ;  /* 0x0000000811087221 */ /* 0x020fe20000000000 */
[----:B------:R-:W-:-:S03]  /*0a70*/  FADD R17, R16, R23 ;  /* 0x0000001710117221 */ /* 0x000fc60000000000 */
[----:B------:R-:W-:-:S07]  /*0a80*/  FADD R8, R8, R25 ;  /* 0x0000001908087221 */ /* 0x000fce0000000000 */
.L_x_5:
[----:B------:R-:W-:Y:S05]  /*0a90*/  @!P1 BRA `(.L_x_2) ;  /* 0x0000000000b49947 */ /* 0x000fea0003800000 */
[----:B------:R-:W-:Y:S02]  /*0aa0*/  ISETP.GE.U32.AND P0, PT, R27, 0x4, PT ;  /* 0x000000041b00780c */ /* 0x000fe40003f06070 */
[----:B------:R-:W-:-:S04]  /*0ab0*/  LOP3.LUT R14, R11, 0x3, RZ, 0xc0, !PT ;  /* 0x000000030b0e7812 */ /* 0x000fc800078ec0ff */
[----:B------:R-:W-:-:S07]  /*0ac0*/  ISETP.NE.AND P1, PT, R14, RZ, PT ;  /* 0x000000ff0e00720c */ /* 0x000fce0003f25270 */
[----:B------:R-:W-:Y:S06]  /*0ad0*/  @!P0 BRA `(.L_x_6) ;  /* 0x00000000005c8947 */ /* 0x000fec0003800000 */
[----:B------:R-:W1:Y:S01]  /*0ae0*/  LDC.64 R6, c[0x0][0x390] ;  /* 0x0000e400ff067b82 */ /* 0x000e620000000a00 */
[-C--:B------:R-:W-:Y:S02]  /*0af0*/  IADD3 R15, PT, PT, R12, R13.reuse, RZ ;  /* 0x0000000d0c0f7210 */ /* 0x080fe40007ffe0ff */
[----:B------:R-:W-:-:S05]  /*0b00*/  IADD3 R19, PT, PT, R10, R13, RZ ;  /* 0x0000000d0a137210 */ /* 0x000fca0007ffe0ff */
[----:B------:R-:W3:Y:S01]  /*0b10*/  LDC.64 R2, c[0x0][0x398] ;  /* 0x0000e600ff027b82 */ /* 0x000ee20000000a00 */
[----:B-1----:R-:W-:-:S05]  /*0b20*/  IMAD.WIDE R6, R15, 0x4, R6 ;  /* 0x000000040f067825 */ /* 0x002fca00078e0206 */
[----:B------:R-:W4:Y:S01]  /*0b30*/  LDG.E R12, desc[UR12][R6.64] ;  /* 0x0000000c060c7981 */ /* 0x000f22000c1e1900 */
[----:B---3--:R-:W-:-:S03]  /*0b40*/  IMAD.WIDE R2, R19, 0x4, R2 ;  /* 0x0000000413027825 */ /* 0x008fc600078e0202 */
[----:B------:R-:W3:Y:S04]  /*0b50*/  LDG.E R21, desc[UR12][R6.64+0x8] ;  /* 0x0000080c06157981 */ /* 0x000ee8000c1e1900 */
[----:B------:R-:W5:Y:S04]  /*0b60*/  LDG.E R15, desc[UR12][R2.64] ;  /* 0x0000000c020f7981 */ /* 0x000f68000c1e1900 */
[----:B------:R-:W2:Y:S04]  /*0b70*/  LDG.E R19, desc[UR12][R6.64+0x4] ;  /* 0x0000040c06137981 */ /* 0x000ea8000c1e1900 */
[----:B------:R-:W3:Y:S04]  /*0b80*/  LDG.E R16, desc[UR12][R2.64+0x4] ;  /* 0x0000040c02107981 */ /* 0x000ee8000c1e1900 */
[----:B------:R-:W3:Y:S04]  /*0b90*/  LDG.E R18, desc[UR12][R2.64+0x8] ;  /* 0x0000080c02127981 */ /* 0x000ee8000c1e1900 */
[----:B------:R-:W3:Y:S04]  /*0ba0*/  LDG.E R23, desc[UR12][R6.64+0xc] ;  /* 0x00000c0c06177981 */ /* 0x000ee8000c1e1900 */
[----:B------:R-:W3:Y:S01]  /*0bb0*/  LDG.E R20, desc[UR12][R2.64+0xc] ;  /* 0x00000c0c02147981 */ /* 0x000ee2000c1e1900 */
[----:B------:R-:W-:Y:S01]  /*0bc0*/  IADD3 R13, PT, PT, R13, 0x4, RZ ;  /* 0x000000040d0d7810 */ /* 0x000fe20007ffe0ff */
[----:B----4-:R-:W-:Y:S01]  /*0bd0*/  FADD R12, R17, R12 ;  /* 0x0000000c110c7221 */ /* 0x010fe20000000000 */
[----:B-----5:R-:W-:-:S03]  /*0be0*/  FADD R15, R8, R15 ;  /* 0x0000000f080f7221 */ /* 0x020fc60000000000 */
[----:B--2---:R-:W-:Y:S01]  /*0bf0*/  FADD R12, R12, R19 ;  /* 0x000000130c0c7221 */ /* 0x004fe20000000000 */
[----:B---3--:R-:W-:-:S03]  /*0c00*/  FADD R15, R15, R16 ;  /* 0x000000100f0f7221 */ /* 0x008fc60000000000 */
[----:B------:R-:W-:Y:S01]  /*0c10*/  FADD R12, R12, R21 ;  /* 0x000000150c0c7221 */ /* 0x000fe20000000000 */
[----:B------:R-:W-:-:S03]  /*0c20*/  FADD R15, R15, R18 ;  /* 0x000000120f0f7221 */ /* 0x000fc60000000000 */
[----:B------:R-:W-:Y:S01]  /*0c30*/  FADD R17, R12, R23 ;  /* 0x000000170c117221 */ /* 0x000fe20000000000 */
[----:B------:R-:W-:-:S07]  /*0c40*/  FADD R8, R15, R20 ;  /* 0x000000140f087221 */ /* 0x000fce0000000000 */
.L_x_6:
[----:B------:R-:W-:Y:S05]  /*0c50*/  @!P1 BRA `(.L_x_2) ;  /* 0x0000000000449947 */ /* 0x000fea0003800000 */
[----:B------:R-:W1:Y:S01]  /*0c60*/  LDC.64 R6, c[0x0][0x390] ;  /* 0x0000e400ff067b82 */ /* 0x000e620000000a00 */
[----:B------:R-:W-:Y:S02]  /*0c70*/  IMAD R0, R0, R11, R11 ;  /* 0x0000000b00007224 */ /* 0x000fe400078e020b */
[----:B------:R-:W-:-:S03]  /*0c80*/  IMAD.IADD R19, R10, 0x1, R13 ;  /* 0x000000010a137824 */ /* 0x000fc600078e020d */
[----:B------:R-:W-:Y:S02]  /*0c90*/  IADD3 R21, PT, PT, R0, R13, RZ ;  /* 0x0000000d00157210 */ /* 0x000fe40007ffe0ff */
[----:B------:R-:W3:Y:S01]  /*0ca0*/  LDC.64 R2, c[0x0][0x398] ;  /* 0x0000e600ff027b82 */ /* 0x000ee20000000a00 */
[----:B------:R-:W-:-:S07]  /*0cb0*/  IADD3 R0, PT, PT, -R14, RZ, RZ ;  /* 0x000000ff0e007210 */ /* 0x000fce0007ffe1ff */
.L_x_7:
[----:B---3--:R-:W-:-:S04]  /*0cc0*/  IMAD.WIDE R12, R19, 0x4, R2 ;  /* 0x00000004130c7825 */ /* 0x008fc800078e0202 */
[----:B-1----:R-:W-:Y:S02]  /*0cd0*/  IMAD.WIDE R14, R21, 0x4, R6 ;  /* 0x00000004150e7825 */ /* 0x002fe400078e0206 */
[----:B------:R-:W3:Y:S04]  /*0ce0*/  LDG.E R13, desc[UR12][R12.64] ;  /* 0x0000000c0c0d7981 */ /* 0x000ee8000c1e1900 */
[----:B------:R-:W4:Y:S01]  /*0cf0*/  LDG.E R14, desc[UR12][R14.64] ;  /* 0x0000000c0e0e7981 */ /* 0x000f22000c1e1900 */
[----:B------:R-:W-:Y:S01]  /*0d00*/  IADD3 R0, PT, PT, R0, 0x1, RZ ;  /* 0x0000000100007810 */ /* 0x000fe20007ffe0ff */
[----:B------:R-:W-:Y:S01]  /*0d10*/  VIADD R19, R19, 0x1 ;  /* 0x0000000113137836 */ /* 0x000fe20000000000 */
[----:B------:R-:W-:Y:S02]  /*0d20*/  IADD3 R21, PT, PT, R21, 0x1, RZ ;  /* 0x0000000115157810 */ /* 0x000fe40007ffe0ff */
[----:B------:R-:W-:Y:S01]  /*0d30*/  ISETP.NE.AND P0, PT, R0, RZ, PT ;  /* 0x000000ff0000720c */ /* 0x000fe20003f05270 */
[----:B---3--:R-:W-:Y:S01]  /*0d40*/  FADD R8, R13, R8 ;  /* 0x000000080d087221 */ /* 0x008fe20000000000 */
[----:B----4-:R-:W-:-:S11]  /*0d50*/  FADD R17, R14, R17 ;  /* 0x000000110e117221 */ /* 0x010fd60000000000 */
[----:B------:R-:W-:Y:S05]  /*0d60*/  @P0 BRA `(.L_x_7) ;  /* 0xfffffffc00d40947 */ /* 0x000fea000383ffff */
.L_x_2:
[----:B------:R-:W-:Y:S01]  /*0d70*/  I2FP.F32.S32 R3, R11 ;  /* 0x0000000b00037245 */ /* 0x000fe20000201400 */
[----:B--2---:R-:W-:Y:S01]  /*0d80*/  FFMA R0, -R17, R9, R8 ;  /* 0x0000000911007223 */ /* 0x004fe20000000108 */
[----:B------:R-:W-:Y:S02]  /*0d90*/  BSSY.RECONVERGENT B0, `(.L_x_8) ;  /* 0x000000c000007945 */ /* 0x000fe40003800200 */
[----:B------:R-:W1:Y:S08]  /*0da0*/  MUFU.RCP R2, R3 ;  /* 0x0000000300027308 */ /* 0x000e700000001000 */
[----:B------:R-:W2:Y:S01]  /*0db0*/  FCHK P0, R0, R3 ;  /* 0x0000000300007302 */ /* 0x000ea20000000000 */
[----:B-1----:R-:W-:-:S04]  /*0dc0*/  FFMA R7, -R3, R2, 1 ;  /* 0x3f80000003077423 */ /* 0x002fc80000000102 */
[----:B------:R-:W-:-:S04]  /*0dd0*/  FFMA R7, R2, R7, R2 ;  /* 0x0000000702077223 */ /* 0x000fc80000000002 */
[----:B------:R-:W-:-:S04]  /*0de0*/  FFMA R2, R0, R7, RZ ;  /* 0x0000000700027223 */ /* 0x000fc800000000ff */
[----:B------:R-:W-:-:S04]  /*0df0*/  FFMA R6, -R3, R2, R0 ;  /* 0x0000000203067223 */ /* 0x000fc80000000100 */
[----:B------:R-:W-:Y:S01]  /*0e00*/  FFMA R7, R7, R6, R2 ;  /* 0x0000000607077223 */ /* 0x000fe20000000002 */
[----:B--2---:R-:W-:Y:S06]  /*0e10*/  @!P0 BRA `(.L_x_9) ;  /* 0x00000000000c8947 */ /* 0x004fec0003800000 */
[----:B------:R-:W-:-:S07]  /*0e20*/  MOV R2, 0xe40 ;  /* 0x00000e4000027802 */ /* 0x000fce0000000f00 */
[----:B0-----:R-:W-:Y:S05]  /*0e30*/  CALL.REL.NOINC `($__internal_0_$__cuda_sm3x_div_rn_noftz_f32_slowpath) ;  /* 0x0000000000107944 */ /* 0x001fea0003c00000 */
[----:B------:R-:W-:-:S07]  /*0e40*/  MOV R7, R0 ;  /* 0x0000000000077202 */ /* 0x000fce0000000f00 */
.L_x_9:
[----:B------:R-:W-:Y:S05]  /*0e50*/  BSYNC.RECONVERGENT B0 ;  /* 0x0000000000007941 */ /* 0x000fea0003800200 */
.L_x_8:
[----:B------:R-:W-:Y:S01]  /*0e60*/  STG.E desc[UR12][R4.64], R7 ;  /* 0x0000000704007986 */ /* 0x000fe2000c10190c */
[----:B------:R-:W-:Y:S05]  /*0e70*/  EXIT ;  /* 0x000000000000794d */ /* 0x000fea0003800000 */
        .weak           $__internal_0_$__cuda_sm3x_div_rn_noftz_f32_slowpath
        .type           $__internal_0_$__cuda_sm3x_div_rn_noftz_f32_slowpath,@function
        .size           $__internal_0_$__cuda_sm3x_div_rn_noftz_f32_slowpath,(.L_x_22 - $__internal_0_$__cuda_sm3x_div_rn_noftz_f32_slowpath)
$__internal_0_$__cuda_sm3x_div_rn_noftz_f32_slowpath:
[----:B------:R-:W-:Y:S01]  /*0e80*/  SHF.R.U32.HI R7, RZ, 0x17, R3 ;  /* 0x00000017ff077819 */ /* 0x000fe20000011603 */
[----:B------:R-:W-:Y:S01]  /*0e90*/  BSSY.RECONVERGENT B1, `(.L_x_10) ;  /* 0x0000064000017945 */ /* 0x000fe20003800200 */
[----:B------:R-:W-:Y:S02]  /*0ea0*/  SHF.R.U32.HI R6, RZ, 0x17, R0 ;  /* 0x00000017ff067819 */ /* 0x000fe40000011600 */
[----:B------:R-:W-:Y:S02]  /*0eb0*/  LOP3.LUT R7, R7, 0xff, RZ, 0xc0, !PT ;  /* 0x000000ff07077812 */ /* 0x000fe400078ec0ff */
[----:B------:R-:W-:Y:S02]  /*0ec0*/  LOP3.LUT R12, R6, 0xff, RZ, 0xc0, !PT ;  /* 0x000000ff060c7812 */ /* 0x000fe400078ec0ff */
[----:B------:R-:W-:Y:S02]  /*0ed0*/  IADD3 R10, PT, PT, R7, -0x1, RZ ;  /* 0xffffffff070a7810 */ /* 0x000fe40007ffe0ff */
[----:B------:R-:W-:Y:S01]  /*0ee0*/  MOV R6, R0 ;  /* 0x0000000000067202 */ /* 0x000fe20000000f00 */
[----:B------:R-:W-:Y:S01]  /*0ef0*/  VIADD R11, R12, 0xffffffff ;  /* 0xffffffff0c0b7836 */ /* 0x000fe20000000000 */
[----:B------:R-:W-:-:S02]  /*0f00*/  ISETP.GT.U32.AND P0, PT, R10, 0xfd, PT ;  /* 0x000000fd0a00780c */ /* 0x000fc40003f04070 */
[----:B------:R-:W-:Y:S02]  /*0f10*/  MOV R9, R3 ;  /* 0x0000000300097202 */ /* 0x000fe40000000f00 */
[----:B------:R-:W-:-:S13]  /*0f20*/  ISETP.GT.U32.OR P0, PT, R11, 0xfd, P0 ;  /* 0x000000fd0b00780c */ /* 0x000fda0000704470 */
[----:B------:R-:W-:Y:S01]  /*0f30*/  @!P0 MOV R8, RZ ;  /* 0x000000ff00088202 */ /* 0x000fe20000000f00 */
[----:B------:R-:W-:Y:S06]  /*0f40*/  @!P0 BRA `(.L_x_11) ;  /* 0x00000000005c8947 */ /* 0x000fec0003800000 */
[----:B------:R-:W-:Y:S02]  /*0f50*/  FSETP.GTU.FTZ.AND P0, PT, |R0|, +INF , PT ;  /* 0x7f8000000000780b */ /* 0x000fe40003f1c200 */
[----:B------:R-:W-:-:S04]  /*0f60*/  FSETP.GTU.FTZ.AND P1, PT, |R3|, +INF , PT ;  /* 0x7f8000000300780b */ /* 0x000fc80003f3c200 */
[----:B------:R-:W-:-:S13]  /*0f70*/  PLOP3.LUT P0, PT, P0, P1, PT, 0xf8, 0x8f ;  /* 0x00000000008f781c */ /* 0x000fda0000703f70 */
[----:B------:R-:W-:Y:S05]  /*0f80*/  @P0 BRA `(.L_x_12) ;  /* 0x00000004004c0947 */ /* 0x000fea0003800000 */
[----:B------:R-:W-:-:S13]  /*0f90*/  LOP3.LUT P0, RZ, R9, 0x7fffffff, R6, 0xc8, !PT ;  /* 0x7fffffff09ff7812 */ /* 0x000fda000780c806 */
[----:B------:R-:W-:Y:S05]  /*0fa0*/  @!P0 BRA `(.L_x_13) ;  /* 0x00000004003c8947 */ /* 0x000fea0003800000 */
[C---:B------:R-:W-:Y:S02]  /*0fb0*/  FSETP.NEU.FTZ.AND P2, PT, |R0|.reuse, +INF , PT ;  /* 0x7f8000000000780b */ /* 0x040fe40003f5d200 */
[----:B------:R-:W-:Y:S02]  /*0fc0*/  FSETP.NEU.FTZ.AND P1, PT, |R3|, +INF , PT ;  /* 0x7f8000000300780b */ /* 0x000fe40003f3d200 */
[----:B------:R-:W-:-:S11]  /*0fd0*/  FSETP.NEU.FTZ.AND P0, PT, |R0|, +INF , PT ;  /* 0x7f8000000000780b */ /* 0x000fd60003f1d200 */
[----:B------:R-:W-:Y:S05]  /*0fe0*/  @!P1 BRA !P2, `(.L_x_13) ;  /* 0x00000004002c9947 */ /* 0x000fea0005000000 */
[----:B------:R-:W-:-:S04]  /*0ff0*/  LOP3.LUT P2, RZ, R6, 0x7fffffff, RZ, 0xc0, !PT ;  /* 0x7fffffff06ff7812 */ /* 0x000fc8000784c0ff */
[----:B------:R-:W-:-:S13]  /*1000*/  PLOP3.LUT P1, PT, P1, P2, PT, 0x2f, 0xf2 ;  /* 0x0000000000f2781c */ /* 0x000fda0000f24577 */
[----:B------:R-:W-:Y:S05]  /*1010*/  @P1 BRA `(.L_x_14) ;  /* 0x0000000400181947 */ /* 0x000fea0003800000 */
[----:B------:R-:W-:-:S04]  /*1020*/  LOP3.LUT P1, RZ, R9, 0x7fffffff, RZ, 0xc0, !PT ;  /* 0x7fffffff09ff7812 */ /* 0x000fc8000782c0ff */
[----:B------:R-:W-:-:S13]  /*1030*/  PLOP3.LUT P0, PT, P0, P1, PT, 0x2f, 0xf2 ;  /* 0x0000000000f2781c */ /* 0x000fda0000702577 */
[----:B------:R-:W-:Y:S05]  /*1040*/  @P0 BRA `(.L_x_15) ;  /* 0x0000000400000947 */ /* 0x000fea0003800000 */
[----:B------:R-:W-:Y:S02]  /*1050*/  ISETP.GE.AND P0, PT, R11, RZ, PT ;  /* 0x000000ff0b00720c */ /* 0x000fe40003f06270 */
[----:B------:R-:W-:-:S11]  /*1060*/  ISETP.GE.AND P1, PT, R10, RZ, PT ;  /* 0x000000ff0a00720c */ /* 0x000fd60003f26270 */
[----:B------:R-:W-:Y:S01]  /*1070*/  @P0 IMAD.MOV.U32 R8, RZ, RZ, RZ ;  /* 0x000000ffff080224 */ /* 0x000fe200078e00ff */
[----:B------:R-:W-:Y:S01]  /*1080*/  @!P0 MOV R8, 0xffffffc0 ;  /* 0xffffffc000088802 */ /* 0x000fe20000000f00 */
[----:B------:R-:W-:Y:S01]  /*1090*/  @!P0 FFMA R6, R0, 1.84467440737095516160e+19, RZ ;  /* 0x5f80000000068823 */ /* 0x000fe200000000ff */
[----:B------:R-:W-:Y:S02]  /*10a0*/  @!P1 FFMA R9, R3, 1.84467440737095516160e+19, RZ ;  /* 0x5f80000003099823 */ /* 0x000fe400000000ff */
[----:B------:R-:W-:-:S07]  /*10b0*/  @!P1 IADD3 R8, PT, PT, R8, 0x40, RZ ;  /* 0x0000004008089810 */ /* 0x000fce0007ffe0ff */
.L_x_11:
[----:B------:R-:W-:Y:S01]  /*10c0*/  LEA R0, R7, 0xc0800000, 0x17 ;  /* 0xc080000007007811 */ /* 0x000fe200078eb8ff */
[----:B------:R-:W-:Y:S01]  /*10d0*/  VIADD R3, R12, 0xffffff81 ;  /* 0xffffff810c037836 */ /* 0x000fe20000000000 */
[----:B------:R-:W-:Y:S02]  /*10e0*/  BSSY.RECONVERGENT B2, `(.L_x_16) ;  /* 0x0000035000027945 */ /* 0x000fe40003800200 */
[----:B------:R-:W-:Y:S01]  /*10f0*/  IADD3 R9, PT, PT, -R0, R9, RZ ;  /* 0x0000000900097210 */ /* 0x000fe20007ffe1ff */
[C---:B------:R-:W-:Y:S01]  /*1100*/  IMAD R0, R3.reuse, -0x800000, R6 ;  /* 0xff80000003007824 */ /* 0x040fe200078e0206 */
[----:B------:R-:W-:Y:S02]  /*1110*/  IADD3 R7, PT, PT, R3, 0x7f, -R7 ;  /* 0x0000007f03077810 */ /* 0x000fe40007ffe807 */
[----:B------:R-:W0:Y:S01]  /*1120*/  MUFU.RCP R10, R9 ;  /* 0x00000009000a7308 */ /* 0x000e220000001000 */
[----:B------:R-:W-:Y:S01]  /*1130*/  FADD.FTZ R11, -R9, -RZ ;  /* 0x800000ff090b7221 */ /* 0x000fe20000010100 */
[----:B------:R-:W-:-:S03]  /*1140*/  IADD3 R7, PT, PT, R7, R8, RZ ;  /* 0x0000000807077210 */ /* 0x000fc60007ffe0ff */
[----:B0-----:R-:W-:-:S04]  /*1150*/  FFMA R13, R10, R11, 1 ;  /* 0x3f8000000a0d7423 */ /* 0x001fc8000000000b */
[----:B------:R-:W-:-:S04]  /*1160*/  FFMA R15, R10, R13, R10 ;  /* 0x0000000d0a0f7223 */ /* 0x000fc8000000000a */
[----:B------:R-:W-:-:S04]  /*1170*/  FFMA R6, R0, R15, RZ ;  /* 0x0000000f00067223 */ /* 0x000fc800000000ff */
[----:B------:R-:W-:-:S04]  /*1180*/  FFMA R13, R11, R6, R0 ;  /* 0x000000060b0d7223 */ /* 0x000fc80000000000 */
[----:B------:R-:W-:-:S04]  /*1190*/  FFMA R6, R15, R13, R6 ;  /* 0x0000000d0f067223 */ /* 0x000fc80000000006 */
[----:B------:R-:W-:-:S04]  /*11a0*/  FFMA R11, R11, R6, R0 ;  /* 0x000000060b0b7223 */ /* 0x000fc80000000000 */
[----:B------:R-:W-:-:S05]  /*11b0*/  FFMA R0, R15, R11, R6 ;  /* 0x0000000b0f007223 */ /* 0x000fca0000000006 */
[----:B------:R-:W-:-:S04]  /*11c0*/  SHF.R.U32.HI R3, RZ, 0x17, R0 ;  /* 0x00000017ff037819 */ /* 0x000fc80000011600 */
[----:B------:R-:W-:-:S04]  /*11d0*/  LOP3.LUT R3, R3, 0xff, RZ, 0xc0, !PT ;  /* 0x000000ff03037812 */ /* 0x000fc800078ec0ff */
[----:B------:R-:W-:-:S04]  /*11e0*/  IADD3 R9, PT, PT, R3, R7, RZ ;  /* 0x0000000703097210 */ /* 0x000fc80007ffe0ff */
[----:B------:R-:W-:-:S04]  /*11f0*/  IADD3 R3, PT, PT, R9, -0x1, RZ ;  /* 0xffffffff09037810 */ /* 0x000fc80007ffe0ff */
[----:B------:R-:W-:-:S13]  /*1200*/  ISETP.GE.U32.AND P0, PT, R3, 0xfe, PT ;  /* 0x000000fe0300780c */ /* 0x000fda0003f06070 */
[----:B------:R-:W-:Y:S05]  /*1210*/  @!P0 BRA `(.L_x_17) ;  /* 0x0000000000808947 */ /* 0x000fea0003800000 */
[----:B------:R-:W-:-:S13]  /*1220*/  ISETP.GT.AND P0, PT, R9, 0xfe, PT ;  /* 0x000000fe0900780c */ /* 0x000fda0003f04270 */
[----:B------:R-:W-:Y:S05]  /*1230*/  @P0 BRA `(.L_x_18) ;  /* 0x00000000006c0947 */ /* 0x000fea0003800000 */
[----:B------:R-:W-:-:S13]  /*1240*/  ISETP.GE.AND P0, PT, R9, 0x1, PT ;  /* 0x000000010900780c */ /* 0x000fda0003f06270 */
[----:B------:R-:W-:Y:S05]  /*1250*/  @P0 BRA `(.L_x_19) ;  /* 0x0000000000740947 */ /* 0x000fea0003800000 */
[----:B------:R-:W-:Y:S02]  /*1260*/  ISETP.GE.AND P0, PT, R9, -0x18, PT ;  /* 0xffffffe80900780c */ /* 0x000fe40003f06270 */
[----:B------:R-:W-:-:S11]  /*1270*/  LOP3.LUT R0, R0, 0x80000000, RZ, 0xc0, !PT ;  /* 0x8000000000007812 */ /* 0x000fd600078ec0ff */
[----:B------:R-:W-:Y:S05]  /*1280*/  @!P0 BRA `(.L_x_19) ;  /* 0x0000000000688947 */ /* 0x000fea0003800000 */
[-CC-:B------:R-:W-:Y:S01]  /*1290*/  FFMA.RZ R3, R15, R11.reuse, R6.reuse ;  /* 0x0000000b0f037223 */ /* 0x180fe2000000c006 */
[C---:B------:R-:W-:Y:S01]  /*12a0*/  VIADD R8, R9.reuse, 0x20 ;  /* 0x0000002009087836 */ /* 0x040fe20000000000 */
[C---:B------:R-:W-:Y:S02]  /*12b0*/  ISETP.NE.AND P2, PT, R9.reuse, RZ, PT ;  /* 0x000000ff0900720c */ /* 0x040fe40003f45270 */
[----:B------:R-:W-:Y:S02]  /*12c0*/  ISETP.NE.AND P1, PT, R9, RZ, PT ;  /* 0x000000ff0900720c */ /* 0x000fe40003f25270 */
[----:B------:R-:W-:Y:S01]  /*12d0*/  LOP3.LUT R7, R3, 0x7fffff, RZ, 0xc0, !PT ;  /* 0x007fffff03077812 */ /* 0x000fe200078ec0ff */
[CCC-:B------:R-:W-:Y:S01]  /*12e0*/  FFMA.RP R3, R15.reuse, R11.reuse, R6.reuse ;  /* 0x0000000b0f037223 */ /* 0x1c0fe20000008006 */
[----:B------:R-:W-:Y:S01]  /*12f0*/  FFMA.RM R6, R15, R11, R6 ;  /* 0x0000000b0f067223 */ /* 0x000fe20000004006 */
[----:B------:R-:W-:Y:S02]  /*1300*/  IADD3 R9, PT, PT, -R9, RZ, RZ ;  /* 0x000000ff09097210 */ /* 0x000fe40007ffe1ff */
[----:B------:R-:W-:-:S02]  /*1310*/  LOP3.LUT R7, R7, 0x800000, RZ, 0xfc, !PT ;  /* 0x0080000007077812 */ /* 0x000fc400078efcff */
[----:B------:R-:W-:Y:S02]  /*1320*/  FSETP.NEU.FTZ.AND P0, PT, R3, R6, PT ;  /* 0x000000060300720b */ /* 0x000fe40003f1d000 */
[----:B------:R-:W-:Y:S02]  /*1330*/  SHF.L.U32 R8, R7, R8, RZ ;  /* 0x0000000807087219 */ /* 0x000fe400000006ff */
[----:B------:R-:W-:Y:S02]  /*1340*/  SEL R6, R9, RZ, P2 ;  /* 0x000000ff09067207 */ /* 0x000fe40001000000 */
[----:B------:R-:W-:Y:S02]  /*1350*/  ISETP.NE.AND P1, PT, R8, RZ, P1 ;  /* 0x000000ff0800720c */ /* 0x000fe40000f25270 */
[----:B------:R-:W-:Y:S02]  /*1360*/  SHF.R.U32.HI R6, RZ, R6, R7 ;  /* 0x00000006ff067219 */ /* 0x000fe40000011607 */
[----:B------:R-:W-:-:S02]  /*1370*/  PLOP3.LUT P0, PT, P0, P1, PT, 0xf8, 0x8f ;  /* 0x00000000008f781c */ /* 0x000fc40000703f70 */
[----:B------:R-:W-:Y:S02]  /*1380*/  SHF.R.U32.HI R8, RZ, 0x1, R6 ;  /* 0x00000001ff087819 */ /* 0x000fe40000011606 */
[----:B------:R-:W-:-:S04]  /*1390*/  SEL R3, RZ, 0x1, !P0 ;  /* 0x00000001ff037807 */ /* 0x000fc80004000000 */
[----:B------:R-:W-:-:S04]  /*13a0*/  LOP3.LUT R3, R3, 0x1, R8, 0xf8, !PT ;  /* 0x0000000103037812 */ /* 0x000fc800078ef808 */
[----:B------:R-:W-:-:S04]  /*13b0*/  LOP3.LUT R3, R3, R6, RZ, 0xc0, !PT ;  /* 0x0000000603037212 */ /* 0x000fc800078ec0ff */
[----:B------:R-:W-:-:S04]  /*13c0*/  IADD3 R3, PT, PT, R8, R3, RZ ;  /* 0x0000000308037210 */ /* 0x000fc80007ffe0ff */
[----:B------:R-:W-:Y:S01]  /*13d0*/  LOP3.LUT R0, R3, R0, RZ, 0xfc, !PT ;  /* 0x0000000003007212 */ /* 0x000fe200078efcff */
[----:B------:R-:W-:Y:S06]  /*13e0*/  BRA `(.L_x_19) ;  /* 0x0000000000107947 */ /* 0x000fec0003800000 */
.L_x_18:
[----:B------:R-:W-:-:S04]  /*13f0*/  LOP3.LUT R0, R0, 0x80000000, RZ, 0xc0, !PT ;  /* 0x8000000000007812 */ /* 0x000fc800078ec0ff */
[----:B------:R-:W-:Y:S01]  /*1400*/  LOP3.LUT R0, R0, 0x7f800000, RZ, 0xfc, !PT ;  /* 0x7f80000000007812 */ /* 0x000fe200078efcff */
[----:B------:R-:W-:Y:S06]  /*1410*/  BRA `(.L_x_19) ;  /* 0x0000000000047947 */ /* 0x000fec0003800000 */
.L_x_17:
[----:B------:R-:W-:-:S07]  /*1420*/  LEA R0, R7, R0, 0x17 ;  /* 0x0000000007007211 */ /* 0x000fce00078eb8ff */
.L_x_19:
[----:B------:R-:W-:Y:S05]  /*1430*/  BSYNC.RECONVERGENT B2 ;  /* 0x0000000000027941 */ /* 0x000fea0003800200 */
.L_x_16:
[----:B------:R-:W-:Y:S05]  /*1440*/  BRA `(.L_x_20) ;  /* 0x0000000000207947 */ /* 0x000fea0003800000 */
.L_x_15:
[----:B------:R-:W-:-:S04]  /*1450*/  LOP3.LUT R0, R9, 0x80000000, R6, 0x48, !PT ;  /* 0x8000000009007812 */ /* 0x000fc800078e4806 */
[----:B------:R-:W-:Y:S01]  /*1460*/  LOP3.LUT R0, R0, 0x7f800000, RZ, 0xfc, !PT ;  /* 0x7f80000000007812 */ /* 0x000fe200078efcff */
[----:B------:R-:W-:Y:S06]  /*1470*/  BRA `(.L_x_20) ;  /* 0x0000000000147947 */ /* 0x000fec0003800000 */
.L_x_14:
[----:B------:R-:W-:Y:S01]  /*1480*/  LOP3.LUT R0, R9, 0x80000000, R6, 0x48, !PT ;  /* 0x8000000009007812 */ /* 0x000fe200078e4806 */
[----:B------:R-:W-:Y:S06]  /*1490*/  BRA `(.L_x_20) ;  /* 0x00000000000c7947 */ /* 0x000fec0003800000 */
.L_x_13:
[----:B------:R-:W0:Y:S01]  /*14a0*/  MUFU.RSQ R0, -QNAN ;  /* 0xffc0000000007908 */ /* 0x000e220000001400 */
[----:B------:R-:W-:Y:S05]  /*14b0*/  BRA `(.L_x_20) ;  /* 0x0000000000047947 */ /* 0x000fea0003800000 */
.L_x_12:
[----:B------:R-:W-:-:S07]  /*14c0*/  FADD.FTZ R0, R0, R3 ;  /* 0x0000000300007221 */ /* 0x000fce0000010000 */
.L_x_20:
[----:B------:R-:W-:Y:S05]  /*14d0*/  BSYNC.RECONVERGENT B1 ;  /* 0x0000000000017941 */ /* 0x000fea0003800200 */
.L_x_10:
[----:B------:R-:W-:-:S04]  /*14e0*/  HFMA2 R3, -RZ, RZ, 0, 0 ;  /* 0x00000000ff037431 */ /* 0x000fc800000001ff */
[----:B0-----:R-:W-:Y:S05]  /*14f0*/  RET.REL.NODEC R2 `(limitCoeff) ;  /* 0xffffffe802c07950 */ /* 0x001fea0003c3ffff */
.L_x_21:
[----:B------:R-:W-:-:S00]  /*1500*/  BRA `(.L_x_21) ;  /* 0xfffffffc00fc7947 */ /* 0x000fc0000383ffff */
[----:B------:R-:W-:-:S00]  /*1510*/  NOP ;  /* 0x0000000000007918 */ /* 0x000fc00000000000 */
        /* <DEDUP_REMOVED lines=14> */
.L_x_22:


//--------------------- .nv.shared.reserved.0     --------------------------
	.section	.nv.shared.reserved.0,"aw",@nobits
	.weak		__nv_reservedSMEM_offset_0_alias
	.size		__nv_reservedSMEM_offset_0_alias, 0, 64
	.other		__nv_reservedSMEM_offset_0_alias,@"STO_CUDA_RESERVED_SHARED STV_DEFAULT"
__nv_reservedSMEM_offset_0_alias:
	.zero		0
	.zero		64


//--------------------- .nv.constant0.limitCoeff  --------------------------
	.section	.nv.constant0.limitCoeff,"a",@progbits
	.sectionflags	@""
	.align	4
.nv.constant0.limitCoeff:
	.zero		936


//--------------------- SYMBOLS --------------------------

	.type		.nv.reservedSmem.offset0,@object
	.size		.nv.reservedSmem.offset0,0x4
